//
// Generated by NVIDIA NVVM Compiler
//
// Compiler Build ID: CL-36424714
// Cuda compilation tools, release 13.0, V13.0.88
// Based on NVVM 20.0.0
//

.version 9.0
.target sm_100
.address_size 64

	// .globl	_Z6kernelPii

.visible .entry _Z6kernelPii(
	.param .u64 .ptr .align 1 _Z6kernelPii_param_0,
	.param .u32 _Z6kernelPii_param_1
)
{
	.reg .b32 	%r<6>;
	.reg .b64 	%rd<5>;

	ld.param.u64 	%rd1, [_Z6kernelPii_param_0];
	cvta.to.global.u64 	%rd2, %rd1;
	mov.u32 	%r1, %ctaid.x;
	mov.u32 	%r2, %ntid.x;
	mov.u32 	%r3, %tid.x;
	mad.lo.s32 	%r4, %r1, %r2, %r3;
	add.s32 	%r5, %r4, 1;
	mul.wide.s32 	%rd3, %r4, 4;
	add.s64 	%rd4, %rd2, %rd3;
	st.global.u32 	[%rd4], %r5;
	ret;

}


// ===== COMPILED SASS (sm_100) =====

	.target	sm_100

	.elftype	@"ET_EXEC"


//--------------------- .note.nv.tkinfo           --------------------------
	.section	.note.nv.tkinfo,"",@"SHT_NOTE"
	.sectionflags	@"SHF_NOTE_NV_TKINFO"
	.tkinfo
        /*0018*/ 	.word	0x00000002
        /*0030*/ 	.string	""
        /*0030*/ 	.string	"ptxas"
        /*0030*/ 	.string	"Cuda compilation tools, release 13.0, V13.0.88"
        /*0030*/ 	.string	"Build cuda_13.0.r13.0/compiler.36424714_0"
        /*0030*/ 	.string	"-arch sm_100 -m 64 "



//--------------------- .note.nv.cuinfo           --------------------------
	.section	.note.nv.cuinfo,"",@"SHT_NOTE"
	.sectionflags	@"SHF_NOTE_NV_CUINFO"
        /*0018*/ 	.short	0x0002
        /*001a*/ 	.short	0x0064
        /*001c*/ 	.short	0x0082
	.zero		2


//--------------------- .nv.info                  --------------------------
	.section	.nv.info,"",@"SHT_CUDA_INFO"
	.align	4


	//----- nvinfo : EIATTR_REGCOUNT
	.align		4
        /*0000*/ 	.byte	0x04, 0x2f
        /*0002*/ 	.short	(.L_1 - .L_0)
	.align		4
.L_0:
        /*0004*/ 	.word	index@(_Z6kernelPii)
        /*0008*/ 	.word	0x00000008


	//----- nvinfo : EIATTR_FRAME_SIZE
	.align		4
.L_1:
        /*000c*/ 	.byte	0x04, 0x11
        /*000e*/ 	.short	(.L_3 - .L_2)
	.align		4
.L_2:
        /*0010*/ 	.word	index@(_Z6kernelPii)
        /*0014*/ 	.word	0x00000000


	//----- nvinfo : EIATTR_MIN_STACK_SIZE
	.align		4
.L_3:
        /*0018*/ 	.byte	0x04, 0x12
        /*001a*/ 	.short	(.L_5 - .L_4)
	.align		4
.L_4:
        /*001c*/ 	.word	index@(_Z6kernelPii)
        /*0020*/ 	.word	0x00000000
.L_5:


//--------------------- .nv.compat                --------------------------
	.section	.nv.compat,"",@"SHT_CUDA_COMPAT_INFO"
	.align	4
        /*0000*/ 	.byte	0x02, 0x09, 0x00, 0x00, 0x02, 0x02, 0x01, 0x00, 0x02, 0x05, 0x05, 0x00, 0x03, 0x07, 0x01, 0x01
        /*0010*/ 	.byte	0x02, 0x03, 0x00, 0x00, 0x02, 0x06, 0x01, 0x00, 0x04, 0x0b, 0x08, 0x00, 0x09, 0x00, 0x00, 0x00
        /*0020*/ 	.byte	0x00, 0x00, 0x00, 0x00


//--------------------- .nv.info._Z6kernelPii     --------------------------
	.section	.nv.info._Z6kernelPii,"",@"SHT_CUDA_INFO"
	.sectionflags	@""
	.align	4


	//----- nvinfo : EIATTR_CUDA_API_VERSION
	.align		4
        /*0000*/ 	.byte	0x04, 0x37
        /*0002*/ 	.short	(.L_7 - .L_6)
.L_6:
        /*0004*/ 	.word	0x00000082


	//----- nvinfo : EIATTR_KPARAM_INFO
	.align		4
.L_7:
        /*0008*/ 	.byte	0x04, 0x17
        /*000a*/ 	.short	(.L_9 - .L_8)
.L_8:
        /*000c*/ 	.word	0x00000000
        /*0010*/ 	.short	0x0001
        /*0012*/ 	.short	0x0008
        /*0014*/ 	.byte	0x00, 0xf0, 0x11, 0x00


	//----- nvinfo : EIATTR_KPARAM_INFO
	.align		4
.L_9:
        /*0018*/ 	.byte	0x04, 0x17
        /*001a*/ 	.short	(.L_11 - .L_10)
.L_10:
        /*001c*/ 	.word	0x00000000
        /*0020*/ 	.short	0x0000
        /*0022*/ 	.short	0x0000
        /*0024*/ 	.byte	0x00, 0xf5, 0x21, 0x00


	//----- nvinfo : EIATTR_SPARSE_MMA_MASK
	.align		4
.L_11:
        /*0028*/ 	.byte	0x03, 0x50
        /*002a*/ 	.short	0x0000


	//----- nvinfo : EIATTR_MAXREG_COUNT
	.align		4
        /*002c*/ 	.byte	0x03, 0x1b
        /*002e*/ 	.short	0x00ff


	//----- nvinfo : EIATTR_MERCURY_ISA_VERSION
	.align		4
        /*0030*/ 	.byte	0x03, 0x5f
        /*0032*/ 	.short	0x0101


	//----- nvinfo : EIATTR_VRC_CTA_INIT_COUNT
	.align		4
        /*0034*/ 	.byte	0x02, 0x4a
	.zero		1
	.zero		1


	//----- nvinfo : EIATTR_EXIT_INSTR_OFFSETS
	.align		4
        /*0038*/ 	.byte	0x04, 0x1c
        /*003a*/ 	.short	(.L_13 - .L_12)


	//   ....[0]....
.L_12:
        /*003c*/ 	.word	0x000000a0


	//----- nvinfo : EIATTR_CBANK_PARAM_SIZE
	.align		4
.L_13:
        /*0040*/ 	.byte	0x03, 0x19
        /*0042*/ 	.short	0x000c


	//----- nvinfo : EIATTR_PARAM_CBANK
	.align		4
        /*0044*/ 	.byte	0x04, 0x0a
        /*0046*/ 	.short	(.L_15 - .L_14)
	.align		4
.L_14:
        /*0048*/ 	.word	index@(.nv.constant0._Z6kernelPii)
        /*004c*/ 	.short	0x0380
        /*004e*/ 	.short	0x000c


	//----- nvinfo : EIATTR_SW_WAR
	.align		4
.L_15:
        /*0050*/ 	.byte	0x04, 0x36
        /*0052*/ 	.short	(.L_17 - .L_16)
.L_16:
        /*0054*/ 	.word	0x00000008
.L_17:


//--------------------- .nv.callgraph             --------------------------
	.section	.nv.callgraph,"",@"SHT_CUDA_CALLGRAPH"
	.align	4
	.sectionentsize	8
	.align		4
        /*0000*/ 	.word	0x00000000
	.align		4
        /*0004*/ 	.word	0xffffffff
	.align		4
        /*0008*/ 	.word	0x00000000
	.align		4
        /*000c*/ 	.word	0xfffffffe
	.align		4
        /*0010*/ 	.word	0x00000000
	.align		4
        /*0014*/ 	.word	0xfffffffd
	.align		4
        /*0018*/ 	.word	0x00000000
	.align		4
        /*001c*/ 	.word	0xfffffffc


//--------------------- .text._Z6kernelPii        --------------------------
	.section	.text._Z6kernelPii,"ax",@progbits
	.align	128
        .global         _Z6kernelPii
        .type           _Z6kernelPii,@function
        .size           _Z6kernelPii,(.L_x_1 - _Z6kernelPii)
        .other          _Z6kernelPii,@"STO_CUDA_ENTRY STV_DEFAULT"
_Z6kernelPii:
.text._Z6kernelPii:
[----:B------:R-:W-:Y:S01]  /*0000*/  LDC R1, c[0x0][0x37c] ;  /* 0x0000df00ff017b82 */ /* 0x000fe20000000800 */
[----:B------:R-:W0:Y:S07]  /*0010*/  S2R R0, SR_TID.X ;  /* 0x0000000000007919 */ /* 0x000e2e0000002100 */
[----:B------:R-:W0:Y:S01]  /*0020*/  S2UR UR6, SR_CTAID.X ;  /* 0x00000000000679c3 */ /* 0x000e220000002500 */
[----:B------:R-:W1:Y:S07]  /*0030*/  LDCU.64 UR4, c[0x0][0x358] ;  /* 0x00006b00ff0477ac */ /* 0x000e6e0008000a00 */
[----:B------:R-:W0:Y:S08]  /*0040*/  LDC R5, c[0x0][0x360] ;  /* 0x0000d800ff057b82 */ /* 0x000e300000000800 */
[----:B------:R-:W2:Y:S01]  /*0050*/  LDC.64 R2, c[0x0][0x380] ;  /* 0x0000e000ff027b82 */ /* 0x000ea20000000a00 */
[----:B0-----:R-:W-:-:S04]  /*0060*/  IMAD R5, R5, UR6, R0 ;  /* 0x0000000605057c24 */ /* 0x001fc8000f8e0200 */
[C---:B--2---:R-:W-:Y:S01]  /*0070*/  IMAD.WIDE R2, R5.reuse, 0x4, R2 ;  /* 0x0000000405027825 */ /* 0x044fe200078e0202 */
[----:B------:R-:W-:-:S05]  /*0080*/  IADD3 R5, PT, PT, R5, 0x1, RZ ;  /* 0x0000000105057810 */ /* 0x000fca0007ffe0ff */
[----:B-1----:R-:W-:Y:S01]  /*0090*/  STG.E desc[UR4][R2.64], R5 ;  /* 0x0000000502007986 */ /* 0x002fe2000c101904 */
[----:B------:R-:W-:Y:S05]  /*00a0*/  EXIT ;  /* 0x000000000000794d */ /* 0x000fea0003800000 */
.L_x_0:
[----:B------:R-:W-:-:S00]  /*00b0*/  BRA `(.L_x_0) ;  /* 0xfffffffc00fc7947 */ /* 0x000fc0000383ffff */
[----:B------:R-:W-:-:S00]  /*00c0*/  NOP ;  /* 0x0000000000007918 */ /* 0x000fc00000000000 */
        /* <DEDUP_REMOVED lines=11> */
.L_x_1:


//--------------------- .nv.shared.reserved.0     --------------------------
	.section	.nv.shared.reserved.0,"aw",@nobits
	.weak		__nv_reservedSMEM_offset_0_alias
	.size		__nv_reservedSMEM_offset_0_alias, 0, 64
	.other		__nv_reservedSMEM_offset_0_alias,@"STO_CUDA_RESERVED_SHARED STV_DEFAULT"
__nv_reservedSMEM_offset_0_alias:
	.zero		0
	.zero		64


//--------------------- .nv.constant0._Z6kernelPii --------------------------
	.section	.nv.constant0._Z6kernelPii,"a",@progbits
	.sectionflags	@""
	.align	4
.nv.constant0._Z6kernelPii:
	.zero		908


//--------------------- SYMBOLS --------------------------

	.type		.nv.reservedSmem.offset0,@object
	.size		.nv.reservedSmem.offset0,0x4
